//
// Generated by NVIDIA NVVM Compiler
//
// Compiler Build ID: CL-36424714
// Cuda compilation tools, release 13.0, V13.0.88
// Based on NVVM 20.0.0
//

.version 9.0
.target sm_100
.address_size 64

	// .globl	_Z10mul_globalPffi
.extern .shared .align 16 .b8 buf[];

.visible .entry _Z10mul_globalPffi(
	.param .u64 .ptr .align 1 _Z10mul_globalPffi_param_0,
	.param .f32 _Z10mul_globalPffi_param_1,
	.param .u32 _Z10mul_globalPffi_param_2
)
{
	.reg .pred 	%p<2>;
	.reg .b32 	%r<6>;
	.reg .b32 	%f<4>;
	.reg .b64 	%rd<5>;

	ld.param.u64 	%rd1, [_Z10mul_globalPffi_param_0];
	ld.param.f32 	%f1, [_Z10mul_globalPffi_param_1];
	ld.param.u32 	%r2, [_Z10mul_globalPffi_param_2];
	mov.u32 	%r3, %ctaid.x;
	mov.u32 	%r4, %ntid.x;
	mov.u32 	%r5, %tid.x;
	mad.lo.s32 	%r1, %r3, %r4, %r5;
	setp.ge.s32 	%p1, %r1, %r2;
	@%p1 bra 	$L__BB0_2;
	cvta.to.global.u64 	%rd2, %rd1;
	mul.wide.s32 	%rd3, %r1, 4;
	add.s64 	%rd4, %rd2, %rd3;
	ld.global.f32 	%f2, [%rd4];
	mul.f32 	%f3, %f1, %f2;
	st.global.f32 	[%rd4], %f3;
$L__BB0_2:
	ret;

}
	// .globl	_Z10mul_sharedPffi
.visible .entry _Z10mul_sharedPffi(
	.param .u64 .ptr .align 1 _Z10mul_sharedPffi_param_0,
	.param .f32 _Z10mul_sharedPffi_param_1,
	.param .u32 _Z10mul_sharedPffi_param_2
)
{
	.reg .pred 	%p<2>;
	.reg .b32 	%r<9>;
	.reg .b32 	%f<6>;
	.reg .b64 	%rd<5>;

	ld.param.u64 	%rd1, [_Z10mul_sharedPffi_param_0];
	ld.param.f32 	%f1, [_Z10mul_sharedPffi_param_1];
	ld.param.u32 	%r3, [_Z10mul_sharedPffi_param_2];
	mov.u32 	%r4, %ctaid.x;
	mov.u32 	%r5, %ntid.x;
	mov.u32 	%r1, %tid.x;
	mad.lo.s32 	%r2, %r4, %r5, %r1;
	setp.ge.s32 	%p1, %r2, %r3;
	@%p1 bra 	$L__BB1_2;
	cvta.to.global.u64 	%rd2, %rd1;
	mul.wide.s32 	%rd3, %r2, 4;
	add.s64 	%rd4, %rd2, %rd3;
	ld.global.f32 	%f2, [%rd4];
	shl.b32 	%r6, %r1, 2;
	mov.u32 	%r7, buf;
	add.s32 	%r8, %r7, %r6;
	st.shared.f32 	[%r8], %f2;
	bar.sync 	0;
	ld.shared.f32 	%f3, [%r8];
	mul.f32 	%f4, %f1, %f3;
	st.shared.f32 	[%r8], %f4;
	bar.sync 	0;
	ld.shared.f32 	%f5, [%r8];
	st.global.f32 	[%rd4], %f5;
$L__BB1_2:
	ret;

}


// ===== COMPILED SASS (sm_100) =====

	.target	sm_100

	.elftype	@"ET_EXEC"


//--------------------- .note.nv.tkinfo           --------------------------
	.section	.note.nv.tkinfo,"",@"SHT_NOTE"
	.sectionflags	@"SHF_NOTE_NV_TKINFO"
	.tkinfo
        /*0018*/ 	.word	0x00000002
        /*0030*/ 	.string	""
        /*0030*/ 	.string	"ptxas"
        /*0030*/ 	.string	"Cuda compilation tools, release 13.0, V13.0.88"
        /*0030*/ 	.string	"Build cuda_13.0.r13.0/compiler.36424714_0"
        /*0030*/ 	.string	"-arch sm_100 -m 64 "



//--------------------- .note.nv.cuinfo           --------------------------
	.section	.note.nv.cuinfo,"",@"SHT_NOTE"
	.sectionflags	@"SHF_NOTE_NV_CUINFO"
        /*0018*/ 	.short	0x0002
        /*001a*/ 	.short	0x0064
        /*001c*/ 	.short	0x0082
	.zero		2


//--------------------- .nv.info                  --------------------------
	.section	.nv.info,"",@"SHT_CUDA_INFO"
	.align	4


	//----- nvinfo : EIATTR_REGCOUNT
	.align		4
        /*0000*/ 	.byte	0x04, 0x2f
        /*0002*/ 	.short	(.L_1 - .L_0)
	.align		4
.L_0:
        /*0004*/ 	.word	index@(_Z10mul_globalPffi)
        /*0008*/ 	.word	0x00000008


	//----- nvinfo : EIATTR_FRAME_SIZE
	.align		4
.L_1:
        /*000c*/ 	.byte	0x04, 0x11
        /*000e*/ 	.short	(.L_3 - .L_2)
	.align		4
.L_2:
        /*0010*/ 	.word	index@(_Z10mul_globalPffi)
        /*0014*/ 	.word	0x00000000


	//----- nvinfo : EIATTR_REGCOUNT
	.align		4
.L_3:
        /*0018*/ 	.byte	0x04, 0x2f
        /*001a*/ 	.short	(.L_5 - .L_4)
	.align		4
.L_4:
        /*001c*/ 	.word	index@(_Z10mul_sharedPffi)
        /*0020*/ 	.word	0x0000000a


	//----- nvinfo : EIATTR_FRAME_SIZE
	.align		4
.L_5:
        /*0024*/ 	.byte	0x04, 0x11
        /*0026*/ 	.short	(.L_7 - .L_6)
	.align		4
.L_6:
        /*0028*/ 	.word	index@(_Z10mul_sharedPffi)
        /*002c*/ 	.word	0x00000000


	//----- nvinfo : EIATTR_MIN_STACK_SIZE
	.align		4
.L_7:
        /*0030*/ 	.byte	0x04, 0x12
        /*0032*/ 	.short	(.L_9 - .L_8)
	.align		4
.L_8:
        /*0034*/ 	.word	index@(_Z10mul_sharedPffi)
        /*0038*/ 	.word	0x00000000


	//----- nvinfo : EIATTR_MIN_STACK_SIZE
	.align		4
.L_9:
        /*003c*/ 	.byte	0x04, 0x12
        /*003e*/ 	.short	(.L_11 - .L_10)
	.align		4
.L_10:
        /*0040*/ 	.word	index@(_Z10mul_globalPffi)
        /*0044*/ 	.word	0x00000000
.L_11:


//--------------------- .nv.compat                --------------------------
	.section	.nv.compat,"",@"SHT_CUDA_COMPAT_INFO"
	.align	4
        /*0000*/ 	.byte	0x02, 0x09, 0x00, 0x00, 0x02, 0x02, 0x01, 0x00, 0x02, 0x05, 0x05, 0x00, 0x03, 0x07, 0x01, 0x01
        /*0010*/ 	.byte	0x02, 0x03, 0x00, 0x00, 0x02, 0x06, 0x01, 0x00, 0x04, 0x0b, 0x08, 0x00, 0x09, 0x00, 0x00, 0x00
        /*0020*/ 	.byte	0x00, 0x00, 0x00, 0x00


//--------------------- .nv.info._Z10mul_sharedPffi --------------------------
	.section	.nv.info._Z10mul_sharedPffi,"",@"SHT_CUDA_INFO"
	.sectionflags	@""
	.align	4


	//----- nvinfo : EIATTR_CUDA_API_VERSION
	.align		4
        /*0000*/ 	.byte	0x04, 0x37
        /*0002*/ 	.short	(.L_13 - .L_12)
.L_12:
        /*0004*/ 	.word	0x00000082


	//----- nvinfo : EIATTR_KPARAM_INFO
	.align		4
.L_13:
        /*0008*/ 	.byte	0x04, 0x17
        /*000a*/ 	.short	(.L_15 - .L_14)
.L_14:
        /*000c*/ 	.word	0x00000000
        /*0010*/ 	.short	0x0002
        /*0012*/ 	.short	0x000c
        /*0014*/ 	.byte	0x00, 0xf0, 0x11, 0x00


	//----- nvinfo : EIATTR_KPARAM_INFO
	.align		4
.L_15:
        /*0018*/ 	.byte	0x04, 0x17
        /*001a*/ 	.short	(.L_17 - .L_16)
.L_16:
        /*001c*/ 	.word	0x00000000
        /*0020*/ 	.short	0x0001
        /*0022*/ 	.short	0x0008
        /*0024*/ 	.byte	0x00, 0xf0, 0x11, 0x00


	//----- nvinfo : EIATTR_KPARAM_INFO
	.align		4
.L_17:
        /*0028*/ 	.byte	0x04, 0x17
        /*002a*/ 	.short	(.L_19 - .L_18)
.L_18:
        /*002c*/ 	.word	0x00000000
        /*0030*/ 	.short	0x0000
        /*0032*/ 	.short	0x0000
        /*0034*/ 	.byte	0x00, 0xf5, 0x21, 0x00


	//----- nvinfo : EIATTR_SPARSE_MMA_MASK
	.align		4
.L_19:
        /*0038*/ 	.byte	0x03, 0x50
        /*003a*/ 	.short	0x0000


	//----- nvinfo : EIATTR_MAXREG_COUNT
	.align		4
        /*003c*/ 	.byte	0x03, 0x1b
        /*003e*/ 	.short	0x00ff


	//----- nvinfo : EIATTR_NUM_BARRIERS
	.align		4
        /*0040*/ 	.byte	0x02, 0x4c
        /*0042*/ 	.byte	0x01
	.zero		1


	//----- nvinfo : EIATTR_MERCURY_ISA_VERSION
	.align		4
        /*0044*/ 	.byte	0x03, 0x5f
        /*0046*/ 	.short	0x0101


	//----- nvinfo : EIATTR_VRC_CTA_INIT_COUNT
	.align		4
        /*0048*/ 	.byte	0x02, 0x4a
	.zero		1
	.zero		1


	//----- nvinfo : EIATTR_EXIT_INSTR_OFFSETS
	.align		4
        /*004c*/ 	.byte	0x04, 0x1c
        /*004e*/ 	.short	(.L_21 - .L_20)


	//   ....[0]....
.L_20:
        /*0050*/ 	.word	0x00000070


	//   ....[1]....
        /*0054*/ 	.word	0x00000190


	//----- nvinfo : EIATTR_CBANK_PARAM_SIZE
	.align		4
.L_21:
        /*0058*/ 	.byte	0x03, 0x19
        /*005a*/ 	.short	0x0010


	//----- nvinfo : EIATTR_PARAM_CBANK
	.align		4
        /*005c*/ 	.byte	0x04, 0x0a
        /*005e*/ 	.short	(.L_23 - .L_22)
	.align		4
.L_22:
        /*0060*/ 	.word	index@(.nv.constant0._Z10mul_sharedPffi)
        /*0064*/ 	.short	0x0380
        /*0066*/ 	.short	0x0010


	//----- nvinfo : EIATTR_SW_WAR
	.align		4
.L_23:
        /*0068*/ 	.byte	0x04, 0x36
        /*006a*/ 	.short	(.L_25 - .L_24)
.L_24:
        /*006c*/ 	.word	0x00000008
.L_25:


//--------------------- .nv.info._Z10mul_globalPffi --------------------------
	.section	.nv.info._Z10mul_globalPffi,"",@"SHT_CUDA_INFO"
	.sectionflags	@""
	.align	4


	//----- nvinfo : EIATTR_CUDA_API_VERSION
	.align		4
        /*0000*/ 	.byte	0x04, 0x37
        /*0002*/ 	.short	(.L_27 - .L_26)
.L_26:
        /*0004*/ 	.word	0x00000082


	//----- nvinfo : EIATTR_KPARAM_INFO
	.align		4
.L_27:
        /*0008*/ 	.byte	0x04, 0x17
        /*000a*/ 	.short	(.L_29 - .L_28)
.L_28:
        /*000c*/ 	.word	0x00000000
        /*0010*/ 	.short	0x0002
        /*0012*/ 	.short	0x000c
        /*0014*/ 	.byte	0x00, 0xf0, 0x11, 0x00


	//----- nvinfo : EIATTR_KPARAM_INFO
	.align		4
.L_29:
        /*0018*/ 	.byte	0x04, 0x17
        /*001a*/ 	.short	(.L_31 - .L_30)
.L_30:
        /*001c*/ 	.word	0x00000000
        /*0020*/ 	.short	0x0001
        /*0022*/ 	.short	0x0008
        /*0024*/ 	.byte	0x00, 0xf0, 0x11, 0x00


	//----- nvinfo : EIATTR_KPARAM_INFO
	.align		4
.L_31:
        /*0028*/ 	.byte	0x04, 0x17
        /*002a*/ 	.short	(.L_33 - .L_32)
.L_32:
        /*002c*/ 	.word	0x00000000
        /*0030*/ 	.short	0x0000
        /*0032*/ 	.short	0x0000
        /*0034*/ 	.byte	0x00, 0xf5, 0x21, 0x00


	//----- nvinfo : EIATTR_SPARSE_MMA_MASK
	.align		4
.L_33:
        /*0038*/ 	.byte	0x03, 0x50
        /*003a*/ 	.short	0x0000


	//----- nvinfo : EIATTR_MAXREG_COUNT
	.align		4
        /*003c*/ 	.byte	0x03, 0x1b
        /*003e*/ 	.short	0x00ff


	//----- nvinfo : EIATTR_MERCURY_ISA_VERSION
	.align		4
        /*0040*/ 	.byte	0x03, 0x5f
        /*0042*/ 	.short	0x0101


	//----- nvinfo : EIATTR_VRC_CTA_INIT_COUNT
	.align		4
        /*0044*/ 	.byte	0x02, 0x4a
	.zero		1
	.zero		1


	//----- nvinfo : EIATTR_EXIT_INSTR_OFFSETS
	.align		4
        /*0048*/ 	.byte	0x04, 0x1c
        /*004a*/ 	.short	(.L_35 - .L_34)


	//   ....[0]....
.L_34:
        /*004c*/ 	.word	0x00000070


	//   ....[1]....
        /*0050*/ 	.word	0x000000f0


	//----- nvinfo : EIATTR_CBANK_PARAM_SIZE
	.align		4
.L_35:
        /*0054*/ 	.byte	0x03, 0x19
        /*0056*/ 	.short	0x0010


	//----- nvinfo : EIATTR_PARAM_CBANK
	.align		4
        /*0058*/ 	.byte	0x04, 0x0a
        /*005a*/ 	.short	(.L_37 - .L_36)
	.align		4
.L_36:
        /*005c*/ 	.word	index@(.nv.constant0._Z10mul_globalPffi)
        /*0060*/ 	.short	0x0380
        /*0062*/ 	.short	0x0010


	//----- nvinfo : EIATTR_SW_WAR
	.align		4
.L_37:
        /*0064*/ 	.byte	0x04, 0x36
        /*0066*/ 	.short	(.L_39 - .L_38)
.L_38:
        /*0068*/ 	.word	0x00000008
.L_39:


//--------------------- .nv.callgraph             --------------------------
	.section	.nv.callgraph,"",@"SHT_CUDA_CALLGRAPH"
	.align	4
	.sectionentsize	8
	.align		4
        /*0000*/ 	.word	0x00000000
	.align		4
        /*0004*/ 	.word	0xffffffff
	.align		4
        /*0008*/ 	.word	0x00000000
	.align		4
        /*000c*/ 	.word	0xfffffffe
	.align		4
        /*0010*/ 	.word	0x00000000
	.align		4
        /*0014*/ 	.word	0xfffffffd
	.align		4
        /*0018*/ 	.word	0x00000000
	.align		4
        /*001c*/ 	.word	0xfffffffc


//--------------------- .text._Z10mul_sharedPffi  --------------------------
	.section	.text._Z10mul_sharedPffi,"ax",@progbits
	.align	128
        .global         _Z10mul_sharedPffi
        .type           _Z10mul_sharedPffi,@function
        .size           _Z10mul_sharedPffi,(.L_x_2 - _Z10mul_sharedPffi)
        .other          _Z10mul_sharedPffi,@"STO_CUDA_ENTRY STV_DEFAULT"
_Z10mul_sharedPffi:
.text._Z10mul_sharedPffi:
[----:B------:R-:W-:Y:S01]  /*0000*/  LDC R1, c[0x0][0x37c] ;  /* 0x0000df00ff017b82 */ /* 0x000fe20000000800 */
[----:B------:R-:W0:Y:S07]  /*0010*/  S2R R4, SR_TID.X ;  /* 0x0000000000047919 */ /* 0x000e2e0000002100 */
[----:B------:R-:W0:Y:S01]  /*0020*/  S2UR UR4, SR_CTAID.X ;  /* 0x00000000000479c3 */ /* 0x000e220000002500 */
[----:B------:R-:W1:Y:S07]  /*0030*/  LDCU UR5, c[0x0][0x38c] ;  /* 0x00007180ff0577ac */ /* 0x000e6e0008000800 */
[----:B------:R-:W0:Y:S02]  /*0040*/  LDC R5, c[0x0][0x360] ;  /* 0x0000d800ff057b82 */ /* 0x000e240000000800 */
[----:B0-----:R-:W-:-:S05]  /*0050*/  IMAD R5, R5, UR4, R4 ;  /* 0x0000000405057c24 */ /* 0x001fca000f8e0204 */
[----:B-1----:R-:W-:-:S13]  /*0060*/  ISETP.GE.AND P0, PT, R5, UR5, PT ;  /* 0x0000000505007c0c */ /* 0x002fda000bf06270 */
[----:B------:R-:W-:Y:S05]  /*0070*/  @P0 EXIT ;  /* 0x000000000000094d */ /* 0x000fea0003800000 */
[----:B------:R-:W0:Y:S01]  /*0080*/  LDC.64 R2, c[0x0][0x380] ;  /* 0x0000e000ff027b82 */ /* 0x000e220000000a00 */
[----:B------:R-:W1:Y:S01]  /*0090*/  LDCU.64 UR6, c[0x0][0x358] ;  /* 0x00006b00ff0677ac */ /* 0x000e620008000a00 */
[----:B0-----:R-:W-:-:S05]  /*00a0*/  IMAD.WIDE R2, R5, 0x4, R2 ;  /* 0x0000000405027825 */ /* 0x001fca00078e0202 */
[----:B-1----:R-:W2:Y:S01]  /*00b0*/  LDG.E R0, desc[UR6][R2.64] ;  /* 0x0000000602007981 */ /* 0x002ea2000c1e1900 */
[----:B------:R-:W0:Y:S01]  /*00c0*/  S2UR UR5, SR_CgaCtaId ;  /* 0x00000000000579c3 */ /* 0x000e220000008800 */
[----:B------:R-:W-:Y:S02]  /*00d0*/  UMOV UR4, 0x400 ;  /* 0x0000040000047882 */ /* 0x000fe40000000000 */
[----:B0-----:R-:W-:-:S06]  /*00e0*/  ULEA UR4, UR5, UR4, 0x18 ;  /* 0x0000000405047291 */ /* 0x001fcc000f8ec0ff */
[----:B------:R-:W-:-:S05]  /*00f0*/  LEA R5, R4, UR4, 0x2 ;  /* 0x0000000404057c11 */ /* 0x000fca000f8e10ff */
[----:B------:R-:W0:Y:S01]  /*0100*/  LDCU UR4, c[0x0][0x388] ;  /* 0x00007100ff0477ac */ /* 0x000e220008000800 */
[----:B--2---:R-:W-:Y:S01]  /*0110*/  STS [R5], R0 ;  /* 0x0000000005007388 */ /* 0x004fe20000000800 */
[----:B------:R-:W-:Y:S06]  /*0120*/  BAR.SYNC.DEFER_BLOCKING 0x0 ;  /* 0x0000000000007b1d */ /* 0x000fec0000010000 */
[----:B------:R-:W0:Y:S02]  /*0130*/  LDS R4, [R5] ;  /* 0x0000000005047984 */ /* 0x000e240000000800 */
[----:B0-----:R-:W-:-:S05]  /*0140*/  FMUL R4, R4, UR4 ;  /* 0x0000000404047c20 */ /* 0x001fca0008400000 */
[----:B------:R-:W-:Y:S01]  /*0150*/  STS [R5], R4 ;  /* 0x0000000405007388 */ /* 0x000fe20000000800 */
[----:B------:R-:W-:Y:S06]  /*0160*/  BAR.SYNC.DEFER_BLOCKING 0x0 ;  /* 0x0000000000007b1d */ /* 0x000fec0000010000 */
[----:B------:R-:W0:Y:S04]  /*0170*/  LDS R7, [R5] ;  /* 0x0000000005077984 */ /* 0x000e280000000800 */
[----:B0-----:R-:W-:Y:S01]  /*0180*/  STG.E desc[UR6][R2.64], R7 ;  /* 0x0000000702007986 */ /* 0x001fe2000c101906 */
[----:B------:R-:W-:Y:S05]  /*0190*/  EXIT ;  /* 0x000000000000794d */ /* 0x000fea0003800000 */
.L_x_0:
[----:B------:R-:W-:-:S00]  /*01a0*/  BRA `(.L_x_0) ;  /* 0xfffffffc00fc7947 */ /* 0x000fc0000383ffff */
[----:B------:R-:W-:-:S00]  /*01b0*/  NOP ;  /* 0x0000000000007918 */ /* 0x000fc00000000000 */
        /* <DEDUP_REMOVED lines=12> */
.L_x_2:


//--------------------- .text._Z10mul_globalPffi  --------------------------
	.section	.text._Z10mul_globalPffi,"ax",@progbits
	.align	128
        .global         _Z10mul_globalPffi
        .type           _Z10mul_globalPffi,@function
        .size           _Z10mul_globalPffi,(.L_x_3 - _Z10mul_globalPffi)
        .other          _Z10mul_globalPffi,@"STO_CUDA_ENTRY STV_DEFAULT"
_Z10mul_globalPffi:
.text._Z10mul_globalPffi:
        /* <DEDUP_REMOVED lines=10> */
[----:B------:R-:W2:Y:S01]  /*00a0*/  LDCU UR6, c[0x0][0x388] ;  /* 0x00007100ff0677ac */ /* 0x000ea20008000800 */
[----:B0-----:R-:W-:-:S05]  /*00b0*/  IMAD.WIDE R2, R5, 0x4, R2 ;  /* 0x0000000405027825 */ /* 0x001fca00078e0202 */
[----:B-1----:R-:W2:Y:S02]  /*00c0*/  LDG.E R0, desc[UR4][R2.64] ;  /* 0x0000000402007981 */ /* 0x002ea4000c1e1900 */
[----:B--2---:R-:W-:-:S05]  /*00d0*/  FMUL R5, R0, UR6 ;  /* 0x0000000600057c20 */ /* 0x004fca0008400000 */
[----:B------:R-:W-:Y:S01]  /*00e0*/  STG.E desc[UR4][R2.64], R5 ;  /* 0x0000000502007986 */ /* 0x000fe2000c101904 */
[----:B------:R-:W-:Y:S05]  /*00f0*/  EXIT ;  /* 0x000000000000794d */ /* 0x000fea0003800000 */
.L_x_1:
        /* <DEDUP_REMOVED lines=16> */
.L_x_3:


//--------------------- .nv.shared._Z10mul_sharedPffi --------------------------
	.section	.nv.shared._Z10mul_sharedPffi,"aw",@nobits
	.sectionflags	@""
	.align	16
	.zero		1024


//--------------------- .nv.shared.reserved.0     --------------------------
	.section	.nv.shared.reserved.0,"aw",@nobits
	.weak		__nv_reservedSMEM_offset_0_alias
	.size		__nv_reservedSMEM_offset_0_alias, 0, 64
	.other		__nv_reservedSMEM_offset_0_alias,@"STO_CUDA_RESERVED_SHARED STV_DEFAULT"
__nv_reservedSMEM_offset_0_alias:
	.zero		0
	.zero		64


//--------------------- .nv.shared._Z10mul_globalPffi --------------------------
	.section	.nv.shared._Z10mul_globalPffi,"aw",@nobits
	.sectionflags	@""
	.align	16
	.zero		1024


//--------------------- .nv.constant0._Z10mul_sharedPffi --------------------------
	.section	.nv.constant0._Z10mul_sharedPffi,"a",@progbits
	.sectionflags	@""
	.align	4
.nv.constant0._Z10mul_sharedPffi:
	.zero		912


//--------------------- .nv.constant0._Z10mul_globalPffi --------------------------
	.section	.nv.constant0._Z10mul_globalPffi,"a",@progbits
	.sectionflags	@""
	.align	4
.nv.constant0._Z10mul_globalPffi:
	.zero		912


//--------------------- SYMBOLS --------------------------

	.type		.nv.reservedSmem.offset0,@object
	.size		.nv.reservedSmem.offset0,0x4
	.type		.nv.reservedSmem.cap,@object
	.size		.nv.reservedSmem.cap,0x4
